//
// Generated by NVIDIA NVVM Compiler
//
// Compiler Build ID: CL-36424714
// Cuda compilation tools, release 13.0, V13.0.88
// Based on NVVM 20.0.0
//

.version 9.0
.target sm_100
.address_size 64

	// .globl	_Z20conflict_free_kernelPKiPii
.extern .shared .align 16 .b8 shared_mem[];

.visible .entry _Z20conflict_free_kernelPKiPii(
	.param .u64 .ptr .align 1 _Z20conflict_free_kernelPKiPii_param_0,
	.param .u64 .ptr .align 1 _Z20conflict_free_kernelPKiPii_param_1,
	.param .u32 _Z20conflict_free_kernelPKiPii_param_2
)
{
	.reg .pred 	%p<2>;
	.reg .b32 	%r<10>;
	.reg .b64 	%rd<8>;

	ld.param.u64 	%rd1, [_Z20conflict_free_kernelPKiPii_param_0];
	ld.param.u64 	%rd2, [_Z20conflict_free_kernelPKiPii_param_1];
	ld.param.u32 	%r3, [_Z20conflict_free_kernelPKiPii_param_2];
	mov.u32 	%r4, %ctaid.x;
	mov.u32 	%r5, %ntid.x;
	mov.u32 	%r1, %tid.x;
	mad.lo.s32 	%r2, %r4, %r5, %r1;
	setp.ge.s32 	%p1, %r2, %r3;
	@%p1 bra 	$L__BB0_2;
	cvta.to.global.u64 	%rd3, %rd1;
	cvta.to.global.u64 	%rd4, %rd2;
	mul.wide.s32 	%rd5, %r2, 4;
	add.s64 	%rd6, %rd3, %rd5;
	ld.global.u32 	%r6, [%rd6];
	shl.b32 	%r7, %r1, 2;
	mov.u32 	%r8, shared_mem;
	add.s32 	%r9, %r8, %r7;
	st.shared.u32 	[%r9], %r6;
	add.s64 	%rd7, %rd4, %rd5;
	st.global.u32 	[%rd7], %r6;
$L__BB0_2:
	ret;

}


// ===== COMPILED SASS (sm_100) =====

	.target	sm_100

	.elftype	@"ET_EXEC"


//--------------------- .note.nv.tkinfo           --------------------------
	.section	.note.nv.tkinfo,"",@"SHT_NOTE"
	.sectionflags	@"SHF_NOTE_NV_TKINFO"
	.tkinfo
        /*0018*/ 	.word	0x00000002
        /*0030*/ 	.string	""
        /*0030*/ 	.string	"ptxas"
        /*0030*/ 	.string	"Cuda compilation tools, release 13.0, V13.0.88"
        /*0030*/ 	.string	"Build cuda_13.0.r13.0/compiler.36424714_0"
        /*0030*/ 	.string	"-arch sm_100 -m 64 "



//--------------------- .note.nv.cuinfo           --------------------------
	.section	.note.nv.cuinfo,"",@"SHT_NOTE"
	.sectionflags	@"SHF_NOTE_NV_CUINFO"
        /*0018*/ 	.short	0x0002
        /*001a*/ 	.short	0x0064
        /*001c*/ 	.short	0x0082
	.zero		2


//--------------------- .nv.info                  --------------------------
	.section	.nv.info,"",@"SHT_CUDA_INFO"
	.align	4


	//----- nvinfo : EIATTR_REGCOUNT
	.align		4
        /*0000*/ 	.byte	0x04, 0x2f
        /*0002*/ 	.short	(.L_1 - .L_0)
	.align		4
.L_0:
        /*0004*/ 	.word	index@(_Z20conflict_free_kernelPKiPii)
        /*0008*/ 	.word	0x0000000a


	//----- nvinfo : EIATTR_FRAME_SIZE
	.align		4
.L_1:
        /*000c*/ 	.byte	0x04, 0x11
        /*000e*/ 	.short	(.L_3 - .L_2)
	.align		4
.L_2:
        /*0010*/ 	.word	index@(_Z20conflict_free_kernelPKiPii)
        /*0014*/ 	.word	0x00000000


	//----- nvinfo : EIATTR_MIN_STACK_SIZE
	.align		4
.L_3:
        /*0018*/ 	.byte	0x04, 0x12
        /*001a*/ 	.short	(.L_5 - .L_4)
	.align		4
.L_4:
        /*001c*/ 	.word	index@(_Z20conflict_free_kernelPKiPii)
        /*0020*/ 	.word	0x00000000
.L_5:


//--------------------- .nv.compat                --------------------------
	.section	.nv.compat,"",@"SHT_CUDA_COMPAT_INFO"
	.align	4
        /*0000*/ 	.byte	0x02, 0x09, 0x00, 0x00, 0x02, 0x02, 0x01, 0x00, 0x02, 0x05, 0x05, 0x00, 0x03, 0x07, 0x01, 0x01
        /*0010*/ 	.byte	0x02, 0x03, 0x00, 0x00, 0x02, 0x06, 0x01, 0x00, 0x04, 0x0b, 0x08, 0x00, 0x09, 0x00, 0x00, 0x00
        /*0020*/ 	.byte	0x00, 0x00, 0x00, 0x00


//--------------------- .nv.info._Z20conflict_free_kernelPKiPii --------------------------
	.section	.nv.info._Z20conflict_free_kernelPKiPii,"",@"SHT_CUDA_INFO"
	.sectionflags	@""
	.align	4


	//----- nvinfo : EIATTR_CUDA_API_VERSION
	.align		4
        /*0000*/ 	.byte	0x04, 0x37
        /*0002*/ 	.short	(.L_7 - .L_6)
.L_6:
        /*0004*/ 	.word	0x00000082


	//----- nvinfo : EIATTR_KPARAM_INFO
	.align		4
.L_7:
        /*0008*/ 	.byte	0x04, 0x17
        /*000a*/ 	.short	(.L_9 - .L_8)
.L_8:
        /*000c*/ 	.word	0x00000000
        /*0010*/ 	.short	0x0002
        /*0012*/ 	.short	0x0010
        /*0014*/ 	.byte	0x00, 0xf0, 0x11, 0x00


	//----- nvinfo : EIATTR_KPARAM_INFO
	.align		4
.L_9:
        /*0018*/ 	.byte	0x04, 0x17
        /*001a*/ 	.short	(.L_11 - .L_10)
.L_10:
        /*001c*/ 	.word	0x00000000
        /*0020*/ 	.short	0x0001
        /*0022*/ 	.short	0x0008
        /*0024*/ 	.byte	0x00, 0xf5, 0x21, 0x00


	//----- nvinfo : EIATTR_KPARAM_INFO
	.align		4
.L_11:
        /*0028*/ 	.byte	0x04, 0x17
        /*002a*/ 	.short	(.L_13 - .L_12)
.L_12:
        /*002c*/ 	.word	0x00000000
        /*0030*/ 	.short	0x0000
        /*0032*/ 	.short	0x0000
        /*0034*/ 	.byte	0x00, 0xf5, 0x21, 0x00


	//----- nvinfo : EIATTR_SPARSE_MMA_MASK
	.align		4
.L_13:
        /*0038*/ 	.byte	0x03, 0x50
        /*003a*/ 	.short	0x0000


	//----- nvinfo : EIATTR_MAXREG_COUNT
	.align		4
        /*003c*/ 	.byte	0x03, 0x1b
        /*003e*/ 	.short	0x00ff


	//----- nvinfo : EIATTR_MERCURY_ISA_VERSION
	.align		4
        /*0040*/ 	.byte	0x03, 0x5f
        /*0042*/ 	.short	0x0101


	//----- nvinfo : EIATTR_VRC_CTA_INIT_COUNT
	.align		4
        /*0044*/ 	.byte	0x02, 0x4a
	.zero		1
	.zero		1


	//----- nvinfo : EIATTR_EXIT_INSTR_OFFSETS
	.align		4
        /*0048*/ 	.byte	0x04, 0x1c
        /*004a*/ 	.short	(.L_15 - .L_14)


	//   ....[0]....
.L_14:
        /*004c*/ 	.word	0x00000070


	//   ....[1]....
        /*0050*/ 	.word	0x00000140


	//----- nvinfo : EIATTR_CBANK_PARAM_SIZE
	.align		4
.L_15:
        /*0054*/ 	.byte	0x03, 0x19
        /*0056*/ 	.short	0x0014


	//----- nvinfo : EIATTR_PARAM_CBANK
	.align		4
        /*0058*/ 	.byte	0x04, 0x0a
        /*005a*/ 	.short	(.L_17 - .L_16)
	.align		4
.L_16:
        /*005c*/ 	.word	index@(.nv.constant0._Z20conflict_free_kernelPKiPii)
        /*0060*/ 	.short	0x0380
        /*0062*/ 	.short	0x0014


	//----- nvinfo : EIATTR_SW_WAR
	.align		4
.L_17:
        /*0064*/ 	.byte	0x04, 0x36
        /*0066*/ 	.short	(.L_19 - .L_18)
.L_18:
        /*0068*/ 	.word	0x00000008
.L_19:


//--------------------- .nv.callgraph             --------------------------
	.section	.nv.callgraph,"",@"SHT_CUDA_CALLGRAPH"
	.align	4
	.sectionentsize	8
	.align		4
        /*0000*/ 	.word	0x00000000
	.align		4
        /*0004*/ 	.word	0xffffffff
	.align		4
        /*0008*/ 	.word	0x00000000
	.align		4
        /*000c*/ 	.word	0xfffffffe
	.align		4
        /*0010*/ 	.word	0x00000000
	.align		4
        /*0014*/ 	.word	0xfffffffd
	.align		4
        /*0018*/ 	.word	0x00000000
	.align		4
        /*001c*/ 	.word	0xfffffffc


//--------------------- .text._Z20conflict_free_kernelPKiPii --------------------------
	.section	.text._Z20conflict_free_kernelPKiPii,"ax",@progbits
	.align	128
        .global         _Z20conflict_free_kernelPKiPii
        .type           _Z20conflict_free_kernelPKiPii,@function
        .size           _Z20conflict_free_kernelPKiPii,(.L_x_1 - _Z20conflict_free_kernelPKiPii)
        .other          _Z20conflict_free_kernelPKiPii,@"STO_CUDA_ENTRY STV_DEFAULT"
_Z20conflict_free_kernelPKiPii:
.text._Z20conflict_free_kernelPKiPii:
[----:B------:R-:W-:Y:S01]  /*0000*/  LDC R1, c[0x0][0x37c] ;  /* 0x0000df00ff017b82 */ /* 0x000fe20000000800 */
[----:B------:R-:W0:Y:S07]  /*0010*/  S2R R0, SR_TID.X ;  /* 0x0000000000007919 */ /* 0x000e2e0000002100 */
[----:B------:R-:W0:Y:S01]  /*0020*/  S2UR UR4, SR_CTAID.X ;  /* 0x00000000000479c3 */ /* 0x000e220000002500 */
[----:B------:R-:W1:Y:S07]  /*0030*/  LDCU UR5, c[0x0][0x390] ;  /* 0x00007200ff0577ac */ /* 0x000e6e0008000800 */
[----:B------:R-:W0:Y:S02]  /*0040*/  LDC R7, c[0x0][0x360] ;  /* 0x0000d800ff077b82 */ /* 0x000e240000000800 */
[----:B0-----:R-:W-:-:S05]  /*0050*/  IMAD R7, R7, UR4, R0 ;  /* 0x0000000407077c24 */ /* 0x001fca000f8e0200 */
[----:B-1----:R-:W-:-:S13]  /*0060*/  ISETP.GE.AND P0, PT, R7, UR5, PT ;  /* 0x0000000507007c0c */ /* 0x002fda000bf06270 */
[----:B------:R-:W-:Y:S05]  /*0070*/  @P0 EXIT ;  /* 0x000000000000094d */ /* 0x000fea0003800000 */
[----:B------:R-:W0:Y:S01]  /*0080*/  LDC.64 R2, c[0x0][0x380] ;  /* 0x0000e000ff027b82 */ /* 0x000e220000000a00 */
[----:B------:R-:W1:Y:S07]  /*0090*/  LDCU.64 UR6, c[0x0][0x358] ;  /* 0x00006b00ff0677ac */ /* 0x000e6e0008000a00 */
[----:B------:R-:W2:Y:S08]  /*00a0*/  S2UR UR5, SR_CgaCtaId ;  /* 0x00000000000579c3 */ /* 0x000eb00000008800 */
[----:B------:R-:W3:Y:S01]  /*00b0*/  LDC.64 R4, c[0x0][0x388] ;  /* 0x0000e200ff047b82 */ /* 0x000ee20000000a00 */
[----:B0-----:R-:W-:-:S06]  /*00c0*/  IMAD.WIDE R2, R7, 0x4, R2 ;  /* 0x0000000407027825 */ /* 0x001fcc00078e0202 */
[----:B-1----:R-:W4:Y:S01]  /*00d0*/  LDG.E R3, desc[UR6][R2.64] ;  /* 0x0000000602037981 */ /* 0x002f22000c1e1900 */
[----:B------:R-:W-:Y:S02]  /*00e0*/  UMOV UR4, 0x400 ;  /* 0x0000040000047882 */ /* 0x000fe40000000000 */
[----:B--2---:R-:W-:-:S06]  /*00f0*/  ULEA UR4, UR5, UR4, 0x18 ;  /* 0x0000000405047291 */ /* 0x004fcc000f8ec0ff */
[----:B------:R-:W-:Y:S01]  /*0100*/  LEA R0, R0, UR4, 0x2 ;  /* 0x0000000400007c11 */ /* 0x000fe2000f8e10ff */
[----:B---3--:R-:W-:-:S04]  /*0110*/  IMAD.WIDE R4, R7, 0x4, R4 ;  /* 0x0000000407047825 */ /* 0x008fc800078e0204 */
[----:B----4-:R-:W-:Y:S04]  /*0120*/  STS [R0], R3 ;  /* 0x0000000300007388 */ /* 0x010fe80000000800 */
[----:B------:R-:W-:Y:S01]  /*0130*/  STG.E desc[UR6][R4.64], R3 ;  /* 0x0000000304007986 */ /* 0x000fe2000c101906 */
[----:B------:R-:W-:Y:S05]  /*0140*/  EXIT ;  /* 0x000000000000794d */ /* 0x000fea0003800000 */
.L_x_0:
[----:B------:R-:W-:-:S00]  /*0150*/  BRA `(.L_x_0) ;  /* 0xfffffffc00fc7947 */ /* 0x000fc0000383ffff */
[----:B------:R-:W-:-:S00]  /*0160*/  NOP ;  /* 0x0000000000007918 */ /* 0x000fc00000000000 */
        /* <DEDUP_REMOVED lines=9> */
.L_x_1:


//--------------------- .nv.shared._Z20conflict_free_kernelPKiPii --------------------------
	.section	.nv.shared._Z20conflict_free_kernelPKiPii,"aw",@nobits
	.sectionflags	@""
	.align	16
	.zero		1024


//--------------------- .nv.shared.reserved.0     --------------------------
	.section	.nv.shared.reserved.0,"aw",@nobits
	.weak		__nv_reservedSMEM_offset_0_alias
	.size		__nv_reservedSMEM_offset_0_alias, 0, 64
	.other		__nv_reservedSMEM_offset_0_alias,@"STO_CUDA_RESERVED_SHARED STV_DEFAULT"
__nv_reservedSMEM_offset_0_alias:
	.zero		0
	.zero		64


//--------------------- .nv.constant0._Z20conflict_free_kernelPKiPii --------------------------
	.section	.nv.constant0._Z20conflict_free_kernelPKiPii,"a",@progbits
	.sectionflags	@""
	.align	4
.nv.constant0._Z20conflict_free_kernelPKiPii:
	.zero		916


//--------------------- SYMBOLS --------------------------

	.type		.nv.reservedSmem.offset0,@object
	.size		.nv.reservedSmem.offset0,0x4
	.type		.nv.reservedSmem.cap,@object
	.size		.nv.reservedSmem.cap,0x4
